//
// Generated by NVIDIA NVVM Compiler
//
// Compiler Build ID: CL-36424714
// Cuda compilation tools, release 13.0, V13.0.88
// Based on NVVM 20.0.0
//

.version 9.0
.target sm_100
.address_size 64

	// .globl	_Z10mul_matrixPiS_S_
// _ZZ10mul_matrixPiS_S_E3A_s has been demoted
// _ZZ10mul_matrixPiS_S_E3B_s has been demoted

.visible .entry _Z10mul_matrixPiS_S_(
	.param .u64 .ptr .align 1 _Z10mul_matrixPiS_S__param_0,
	.param .u64 .ptr .align 1 _Z10mul_matrixPiS_S__param_1,
	.param .u64 .ptr .align 1 _Z10mul_matrixPiS_S__param_2
)
{
	.reg .pred 	%p<2>;
	.reg .b32 	%r<129>;
	.reg .b64 	%rd<17>;
	// demoted variable
	.shared .align 4 .b8 _ZZ10mul_matrixPiS_S_E3A_s[4096];
	// demoted variable
	.shared .align 4 .b8 _ZZ10mul_matrixPiS_S_E3B_s[4096];
	ld.param.u64 	%rd7, [_Z10mul_matrixPiS_S__param_0];
	ld.param.u64 	%rd8, [_Z10mul_matrixPiS_S__param_1];
	ld.param.u64 	%rd6, [_Z10mul_matrixPiS_S__param_2];
	cvta.to.global.u64 	%rd9, %rd8;
	cvta.to.global.u64 	%rd1, %rd7;
	mov.u32 	%r16, %tid.y;
	mov.u32 	%r17, %tid.x;
	mov.u32 	%r18, %ctaid.x;
	mov.u32 	%r19, %ntid.x;
	mad.lo.s32 	%r20, %r18, %r19, %r17;
	mov.u32 	%r21, %ctaid.y;
	mov.u32 	%r1, %ntid.y;
	mul.lo.s32 	%r22, %r21, %r1;
	add.s32 	%r2, %r22, %r16;
	shl.b32 	%r3, %r20, 10;
	or.b32  	%r126, %r17, %r3;
	shl.b32 	%r23, %r16, 7;
	mov.u32 	%r24, _ZZ10mul_matrixPiS_S_E3A_s;
	add.s32 	%r5, %r24, %r23;
	shl.b32 	%r25, %r17, 2;
	add.s32 	%r6, %r5, %r25;
	mov.u32 	%r26, _ZZ10mul_matrixPiS_S_E3B_s;
	add.s32 	%r8, %r26, %r25;
	add.s32 	%r7, %r8, %r23;
	mad.lo.s32 	%r27, %r16, 1025, %r22;
	mul.wide.u32 	%rd10, %r27, 4;
	add.s64 	%rd16, %rd9, %rd10;
	mul.wide.u32 	%rd3, %r19, 4096;
	mov.b32 	%r127, 0;
	mov.u32 	%r128, %r127;
$L__BB0_1:
	mul.wide.u32 	%rd11, %r126, 4;
	add.s64 	%rd12, %rd1, %rd11;
	ld.global.u32 	%r28, [%rd12];
	st.shared.u32 	[%r6], %r28;
	ld.global.u32 	%r29, [%rd16];
	st.shared.u32 	[%r7], %r29;
	bar.sync 	0;
	ld.shared.u32 	%r30, [%r5];
	ld.shared.u32 	%r31, [%r8];
	mad.lo.s32 	%r32, %r31, %r30, %r128;
	ld.shared.u32 	%r33, [%r5+4];
	ld.shared.u32 	%r34, [%r8+128];
	mad.lo.s32 	%r35, %r34, %r33, %r32;
	ld.shared.u32 	%r36, [%r5+8];
	ld.shared.u32 	%r37, [%r8+256];
	mad.lo.s32 	%r38, %r37, %r36, %r35;
	ld.shared.u32 	%r39, [%r5+12];
	ld.shared.u32 	%r40, [%r8+384];
	mad.lo.s32 	%r41, %r40, %r39, %r38;
	ld.shared.u32 	%r42, [%r5+16];
	ld.shared.u32 	%r43, [%r8+512];
	mad.lo.s32 	%r44, %r43, %r42, %r41;
	ld.shared.u32 	%r45, [%r5+20];
	ld.shared.u32 	%r46, [%r8+640];
	mad.lo.s32 	%r47, %r46, %r45, %r44;
	ld.shared.u32 	%r48, [%r5+24];
	ld.shared.u32 	%r49, [%r8+768];
	mad.lo.s32 	%r50, %r49, %r48, %r47;
	ld.shared.u32 	%r51, [%r5+28];
	ld.shared.u32 	%r52, [%r8+896];
	mad.lo.s32 	%r53, %r52, %r51, %r50;
	ld.shared.u32 	%r54, [%r5+32];
	ld.shared.u32 	%r55, [%r8+1024];
	mad.lo.s32 	%r56, %r55, %r54, %r53;
	ld.shared.u32 	%r57, [%r5+36];
	ld.shared.u32 	%r58, [%r8+1152];
	mad.lo.s32 	%r59, %r58, %r57, %r56;
	ld.shared.u32 	%r60, [%r5+40];
	ld.shared.u32 	%r61, [%r8+1280];
	mad.lo.s32 	%r62, %r61, %r60, %r59;
	ld.shared.u32 	%r63, [%r5+44];
	ld.shared.u32 	%r64, [%r8+1408];
	mad.lo.s32 	%r65, %r64, %r63, %r62;
	ld.shared.u32 	%r66, [%r5+48];
	ld.shared.u32 	%r67, [%r8+1536];
	mad.lo.s32 	%r68, %r67, %r66, %r65;
	ld.shared.u32 	%r69, [%r5+52];
	ld.shared.u32 	%r70, [%r8+1664];
	mad.lo.s32 	%r71, %r70, %r69, %r68;
	ld.shared.u32 	%r72, [%r5+56];
	ld.shared.u32 	%r73, [%r8+1792];
	mad.lo.s32 	%r74, %r73, %r72, %r71;
	ld.shared.u32 	%r75, [%r5+60];
	ld.shared.u32 	%r76, [%r8+1920];
	mad.lo.s32 	%r77, %r76, %r75, %r74;
	ld.shared.u32 	%r78, [%r5+64];
	ld.shared.u32 	%r79, [%r8+2048];
	mad.lo.s32 	%r80, %r79, %r78, %r77;
	ld.shared.u32 	%r81, [%r5+68];
	ld.shared.u32 	%r82, [%r8+2176];
	mad.lo.s32 	%r83, %r82, %r81, %r80;
	ld.shared.u32 	%r84, [%r5+72];
	ld.shared.u32 	%r85, [%r8+2304];
	mad.lo.s32 	%r86, %r85, %r84, %r83;
	ld.shared.u32 	%r87, [%r5+76];
	ld.shared.u32 	%r88, [%r8+2432];
	mad.lo.s32 	%r89, %r88, %r87, %r86;
	ld.shared.u32 	%r90, [%r5+80];
	ld.shared.u32 	%r91, [%r8+2560];
	mad.lo.s32 	%r92, %r91, %r90, %r89;
	ld.shared.u32 	%r93, [%r5+84];
	ld.shared.u32 	%r94, [%r8+2688];
	mad.lo.s32 	%r95, %r94, %r93, %r92;
	ld.shared.u32 	%r96, [%r5+88];
	ld.shared.u32 	%r97, [%r8+2816];
	mad.lo.s32 	%r98, %r97, %r96, %r95;
	ld.shared.u32 	%r99, [%r5+92];
	ld.shared.u32 	%r100, [%r8+2944];
	mad.lo.s32 	%r101, %r100, %r99, %r98;
	ld.shared.u32 	%r102, [%r5+96];
	ld.shared.u32 	%r103, [%r8+3072];
	mad.lo.s32 	%r104, %r103, %r102, %r101;
	ld.shared.u32 	%r105, [%r5+100];
	ld.shared.u32 	%r106, [%r8+3200];
	mad.lo.s32 	%r107, %r106, %r105, %r104;
	ld.shared.u32 	%r108, [%r5+104];
	ld.shared.u32 	%r109, [%r8+3328];
	mad.lo.s32 	%r110, %r109, %r108, %r107;
	ld.shared.u32 	%r111, [%r5+108];
	ld.shared.u32 	%r112, [%r8+3456];
	mad.lo.s32 	%r113, %r112, %r111, %r110;
	ld.shared.u32 	%r114, [%r5+112];
	ld.shared.u32 	%r115, [%r8+3584];
	mad.lo.s32 	%r116, %r115, %r114, %r113;
	ld.shared.u32 	%r117, [%r5+116];
	ld.shared.u32 	%r118, [%r8+3712];
	mad.lo.s32 	%r119, %r118, %r117, %r116;
	ld.shared.u32 	%r120, [%r5+120];
	ld.shared.u32 	%r121, [%r8+3840];
	mad.lo.s32 	%r122, %r121, %r120, %r119;
	ld.shared.u32 	%r123, [%r5+124];
	ld.shared.u32 	%r124, [%r8+3968];
	mad.lo.s32 	%r128, %r124, %r123, %r122;
	bar.sync 	0;
	add.s32 	%r127, %r127, 1;
	add.s64 	%rd16, %rd16, %rd3;
	add.s32 	%r126, %r126, %r1;
	setp.ne.s32 	%p1, %r127, 32;
	@%p1 bra 	$L__BB0_1;
	cvta.to.global.u64 	%rd13, %rd6;
	add.s32 	%r125, %r3, %r2;
	mul.wide.s32 	%rd14, %r125, 4;
	add.s64 	%rd15, %rd13, %rd14;
	st.global.u32 	[%rd15], %r128;
	ret;

}


// ===== COMPILED SASS (sm_100) =====

	.target	sm_100

	.elftype	@"ET_EXEC"


//--------------------- .note.nv.tkinfo           --------------------------
	.section	.note.nv.tkinfo,"",@"SHT_NOTE"
	.sectionflags	@"SHF_NOTE_NV_TKINFO"
	.tkinfo
        /*0018*/ 	.word	0x00000002
        /*0030*/ 	.string	""
        /*0030*/ 	.string	"ptxas"
        /*0030*/ 	.string	"Cuda compilation tools, release 13.0, V13.0.88"
        /*0030*/ 	.string	"Build cuda_13.0.r13.0/compiler.36424714_0"
        /*0030*/ 	.string	"-arch sm_100 -m 64 "



//--------------------- .note.nv.cuinfo           --------------------------
	.section	.note.nv.cuinfo,"",@"SHT_NOTE"
	.sectionflags	@"SHF_NOTE_NV_CUINFO"
        /*0018*/ 	.short	0x0002
        /*001a*/ 	.short	0x0064
        /*001c*/ 	.short	0x0082
	.zero		2


//--------------------- .nv.info                  --------------------------
	.section	.nv.info,"",@"SHT_CUDA_INFO"
	.align	4


	//----- nvinfo : EIATTR_REGCOUNT
	.align		4
        /*0000*/ 	.byte	0x04, 0x2f
        /*0002*/ 	.short	(.L_1 - .L_0)
	.align		4
.L_0:
        /*0004*/ 	.word	index@(_Z10mul_matrixPiS_S_)
        /*0008*/ 	.word	0x0000001e


	//----- nvinfo : EIATTR_FRAME_SIZE
	.align		4
.L_1:
        /*000c*/ 	.byte	0x04, 0x11
        /*000e*/ 	.short	(.L_3 - .L_2)
	.align		4
.L_2:
        /*0010*/ 	.word	index@(_Z10mul_matrixPiS_S_)
        /*0014*/ 	.word	0x00000000


	//----- nvinfo : EIATTR_MIN_STACK_SIZE
	.align		4
.L_3:
        /*0018*/ 	.byte	0x04, 0x12
        /*001a*/ 	.short	(.L_5 - .L_4)
	.align		4
.L_4:
        /*001c*/ 	.word	index@(_Z10mul_matrixPiS_S_)
        /*0020*/ 	.word	0x00000000
.L_5:


//--------------------- .nv.compat                --------------------------
	.section	.nv.compat,"",@"SHT_CUDA_COMPAT_INFO"
	.align	4
        /*0000*/ 	.byte	0x02, 0x09, 0x00, 0x00, 0x02, 0x02, 0x01, 0x00, 0x02, 0x05, 0x05, 0x00, 0x03, 0x07, 0x01, 0x01
        /*0010*/ 	.byte	0x02, 0x03, 0x00, 0x00, 0x02, 0x06, 0x01, 0x00, 0x04, 0x0b, 0x08, 0x00, 0x09, 0x00, 0x00, 0x00
        /*0020*/ 	.byte	0x00, 0x00, 0x00, 0x00


//--------------------- .nv.info._Z10mul_matrixPiS_S_ --------------------------
	.section	.nv.info._Z10mul_matrixPiS_S_,"",@"SHT_CUDA_INFO"
	.sectionflags	@""
	.align	4


	//----- nvinfo : EIATTR_CUDA_API_VERSION
	.align		4
        /*0000*/ 	.byte	0x04, 0x37
        /*0002*/ 	.short	(.L_7 - .L_6)
.L_6:
        /*0004*/ 	.word	0x00000082


	//----- nvinfo : EIATTR_KPARAM_INFO
	.align		4
.L_7:
        /*0008*/ 	.byte	0x04, 0x17
        /*000a*/ 	.short	(.L_9 - .L_8)
.L_8:
        /*000c*/ 	.word	0x00000000
        /*0010*/ 	.short	0x0002
        /*0012*/ 	.short	0x0010
        /*0014*/ 	.byte	0x00, 0xf5, 0x21, 0x00


	//----- nvinfo : EIATTR_KPARAM_INFO
	.align		4
.L_9:
        /*0018*/ 	.byte	0x04, 0x17
        /*001a*/ 	.short	(.L_11 - .L_10)
.L_10:
        /*001c*/ 	.word	0x00000000
        /*0020*/ 	.short	0x0001
        /*0022*/ 	.short	0x0008
        /*0024*/ 	.byte	0x00, 0xf5, 0x21, 0x00


	//----- nvinfo : EIATTR_KPARAM_INFO
	.align		4
.L_11:
        /*0028*/ 	.byte	0x04, 0x17
        /*002a*/ 	.short	(.L_13 - .L_12)
.L_12:
        /*002c*/ 	.word	0x00000000
        /*0030*/ 	.short	0x0000
        /*0032*/ 	.short	0x0000
        /*0034*/ 	.byte	0x00, 0xf5, 0x21, 0x00


	//----- nvinfo : EIATTR_SPARSE_MMA_MASK
	.align		4
.L_13:
        /*0038*/ 	.byte	0x03, 0x50
        /*003a*/ 	.short	0x0000


	//----- nvinfo : EIATTR_MAXREG_COUNT
	.align		4
        /*003c*/ 	.byte	0x03, 0x1b
        /*003e*/ 	.short	0x00ff


	//----- nvinfo : EIATTR_NUM_BARRIERS
	.align		4
        /*0040*/ 	.byte	0x02, 0x4c
        /*0042*/ 	.byte	0x01
	.zero		1


	//----- nvinfo : EIATTR_MERCURY_ISA_VERSION
	.align		4
        /*0044*/ 	.byte	0x03, 0x5f
        /*0046*/ 	.short	0x0101


	//----- nvinfo : EIATTR_VRC_CTA_INIT_COUNT
	.align		4
        /*0048*/ 	.byte	0x02, 0x4a
	.zero		1
	.zero		1


	//----- nvinfo : EIATTR_EXIT_INSTR_OFFSETS
	.align		4
        /*004c*/ 	.byte	0x04, 0x1c
        /*004e*/ 	.short	(.L_15 - .L_14)


	//   ....[0]....
.L_14:
        /*0050*/ 	.word	0x00000730


	//----- nvinfo : EIATTR_CBANK_PARAM_SIZE
	.align		4
.L_15:
        /*0054*/ 	.byte	0x03, 0x19
        /*0056*/ 	.short	0x0018


	//----- nvinfo : EIATTR_PARAM_CBANK
	.align		4
        /*0058*/ 	.byte	0x04, 0x0a
        /*005a*/ 	.short	(.L_17 - .L_16)
	.align		4
.L_16:
        /*005c*/ 	.word	index@(.nv.constant0._Z10mul_matrixPiS_S_)
        /*0060*/ 	.short	0x0380
        /*0062*/ 	.short	0x0018


	//----- nvinfo : EIATTR_SW_WAR
	.align		4
.L_17:
        /*0064*/ 	.byte	0x04, 0x36
        /*0066*/ 	.short	(.L_19 - .L_18)
.L_18:
        /*0068*/ 	.word	0x00000008
.L_19:


//--------------------- .nv.callgraph             --------------------------
	.section	.nv.callgraph,"",@"SHT_CUDA_CALLGRAPH"
	.align	4
	.sectionentsize	8
	.align		4
        /*0000*/ 	.word	0x00000000
	.align		4
        /*0004*/ 	.word	0xffffffff
	.align		4
        /*0008*/ 	.word	0x00000000
	.align		4
        /*000c*/ 	.word	0xfffffffe
	.align		4
        /*0010*/ 	.word	0x00000000
	.align		4
        /*0014*/ 	.word	0xfffffffd
	.align		4
        /*0018*/ 	.word	0x00000000
	.align		4
        /*001c*/ 	.word	0xfffffffc


//--------------------- .text._Z10mul_matrixPiS_S_ --------------------------
	.section	.text._Z10mul_matrixPiS_S_,"ax",@progbits
	.align	128
        .global         _Z10mul_matrixPiS_S_
        .type           _Z10mul_matrixPiS_S_,@function
        .size           _Z10mul_matrixPiS_S_,(.L_x_2 - _Z10mul_matrixPiS_S_)
        .other          _Z10mul_matrixPiS_S_,@"STO_CUDA_ENTRY STV_DEFAULT"
_Z10mul_matrixPiS_S_:
.text._Z10mul_matrixPiS_S_:
[----:B------:R-:W-:Y:S01]  /*0000*/  LDC R1, c[0x0][0x37c] ;  /* 0x0000df00ff017b82 */ /* 0x000fe20000000800 */
[----:B------:R-:W0:Y:S07]  /*0010*/  S2R R9, SR_TID.X ;  /* 0x0000000000097919 */ /* 0x000e2e0000002100 */
[----:B------:R-:W1:Y:S01]  /*0020*/  LDC R2, c[0x0][0x360] ;  /* 0x0000d800ff027b82 */ /* 0x000e620000000800 */
[----:B------:R-:W-:Y:S01]  /*0030*/  UMOV UR4, 0x400 ;  /* 0x0000040000047882 */ /* 0x000fe20000000000 */
[----:B------:R-:W-:Y:S01]  /*0040*/  HFMA2 R11, -RZ, RZ, 0, 0 ;  /* 0x00000000ff0b7431 */ /* 0x000fe200000001ff */
[----:B------:R-:W2:Y:S01]  /*0050*/  S2R R0, SR_TID.Y ;  /* 0x0000000000007919 */ /* 0x000ea20000002200 */
[----:B------:R-:W-:Y:S01]  /*0060*/  UIADD3 UR5, UPT, UPT, UR4, 0x1000, URZ ;  /* 0x0000100004057890 */ /* 0x000fe2000fffe0ff */
[----:B------:R-:W3:Y:S03]  /*0070*/  LDCU.64 UR8, c[0x0][0x358] ;  /* 0x00006b00ff0877ac */ /* 0x000ee60008000a00 */
[----:B------:R-:W4:Y:S08]  /*0080*/  S2UR UR6, SR_CgaCtaId ;  /* 0x00000000000679c3 */ /* 0x000f300000008800 */
[----:B------:R-:W5:Y:S08]  /*0090*/  S2UR UR10, SR_CTAID.Y ;  /* 0x00000000000a79c3 */ /* 0x000f700000002600 */
[----:B------:R-:W5:Y:S08]  /*00a0*/  LDC R3, c[0x0][0x364] ;  /* 0x0000d900ff037b82 */ /* 0x000f700000000800 */
[----:B------:R-:W1:Y:S01]  /*00b0*/  S2UR UR7, SR_CTAID.X ;  /* 0x00000000000779c3 */ /* 0x000e620000002500 */
[----:B----4-:R-:W-:-:S02]  /*00c0*/  ULEA UR4, UR6, UR4, 0x18 ;  /* 0x0000000406047291 */ /* 0x010fc4000f8ec0ff */
[----:B------:R-:W-:-:S04]  /*00d0*/  ULEA UR5, UR6, UR5, 0x18 ;  /* 0x0000000506057291 */ /* 0x000fc8000f8ec0ff */
[----:B--2---:R-:W-:Y:S01]  /*00e0*/  LEA R16, R0, UR4, 0x7 ;  /* 0x0000000400107c11 */ /* 0x004fe2000f8e38ff */
[----:B------:R-:W2:Y:S01]  /*00f0*/  LDC.64 R22, c[0x0][0x388] ;  /* 0x0000e200ff167b82 */ /* 0x000ea20000000a00 */
[C---:B0-----:R-:W-:Y:S01]  /*0100*/  LEA R7, R9.reuse, UR5, 0x2 ;  /* 0x0000000509077c11 */ /* 0x041fe2000f8e10ff */
[----:B------:R-:W-:Y:S01]  /*0110*/  UMOV UR4, URZ ;  /* 0x000000ff00047c82 */ /* 0x000fe20008000000 */
[----:B------:R-:W-:-:S05]  /*0120*/  LEA R6, R9, R16, 0x2 ;  /* 0x0000001009067211 */ /* 0x000fca00078e10ff */
[----:B------:R-:W0:Y:S01]  /*0130*/  LDC.64 R20, c[0x0][0x380] ;  /* 0x0000e000ff147b82 */ /* 0x000e220000000a00 */
[----:B-----5:R-:W-:-:S04]  /*0140*/  IMAD R19, R3, UR10, RZ ;  /* 0x0000000a03137c24 */ /* 0x020fc8000f8e02ff */
[----:B------:R-:W-:Y:S02]  /*0150*/  IMAD R5, R0, 0x401, R19 ;  /* 0x0000040100057824 */ /* 0x000fe400078e0213 */
[----:B-1----:R-:W-:-:S05]  /*0160*/  IMAD R17, R2, UR7, R9 ;  /* 0x0000000702117c24 */ /* 0x002fca000f8e0209 */
[----:B------:R-:W-:Y:S01]  /*0170*/  SHF.L.U32 R17, R17, 0xa, RZ ;  /* 0x0000000a11117819 */ /* 0x000fe200000006ff */
[----:B--2---:R-:W-:-:S03]  /*0180*/  IMAD.WIDE.U32 R22, R5, 0x4, R22 ;  /* 0x0000000405167825 */ /* 0x004fc600078e0016 */
[----:B------:R-:W-:Y:S02]  /*0190*/  LOP3.LUT R4, R9, R17, RZ, 0xfc, !PT ;  /* 0x0000001109047212 */ /* 0x000fe400078efcff */
[----:B---3--:R-:W-:-:S07]  /*01a0*/  LEA R5, R0, R7, 0x7 ;  /* 0x0000000700057211 */ /* 0x008fce00078e38ff */
.L_x_0:
[----:B0-----:R-:W-:Y:S01]  /*01b0*/  IMAD.WIDE.U32 R8, R4, 0x4, R20 ;  /* 0x0000000404087825 */ /* 0x001fe200078e0014 */
[----:B------:R-:W2:Y:S05]  /*01c0*/  LDG.E R18, desc[UR8][R22.64] ;  /* 0x0000000816127981 */ /* 0x000eaa000c1e1900 */
[----:B------:R-:W3:Y:S04]  /*01d0*/  LDG.E R9, desc[UR8][R8.64] ;  /* 0x0000000808097981 */ /* 0x000ee8000c1e1900 */
[----:B---3--:R-:W-:Y:S04]  /*01e0*/  STS [R6], R9 ;  /* 0x0000000906007388 */ /* 0x008fe80000000800 */
[----:B--2---:R-:W-:Y:S01]  /*01f0*/  STS [R5], R18 ;  /* 0x0000001205007388 */ /* 0x004fe20000000800 */
[----:B------:R-:W-:Y:S06]  /*0200*/  BAR.SYNC.DEFER_BLOCKING 0x0 ;  /* 0x0000000000007b1d */ /* 0x000fec0000010000 */
[----:B------:R-:W-:Y:S04]  /*0210*/  LDS R10, [R7] ;  /* 0x00000000070a7984 */ /* 0x000fe80000000800 */
[----:B------:R-:W0:Y:S04]  /*0220*/  LDS.128 R12, [R16] ;  /* 0x00000000100c7984 */ /* 0x000e280000000c00 */
[----:B------:R-:W1:Y:S04]  /*0230*/  LDS R24, [R7+0x80] ;  /* 0x0000800007187984 */ /* 0x000e680000000800 */
[----:B------:R-:W2:Y:S04]  /*0240*/  LDS R25, [R7+0x100] ;  /* 0x0001000007197984 */ /* 0x000ea80000000800 */
[----:B------:R-:W3:Y:S04]  /*0250*/  LDS R26, [R7+0x180] ;  /* 0x00018000071a7984 */ /* 0x000ee80000000800 */
[----:B------:R-:W-:Y:S04]  /*0260*/  LDS R18, [R7+0x380] ;  /* 0x0003800007127984 */ /* 0x000fe80000000800 */
[----:B------:R-:W-:Y:S01]  /*0270*/  LDS R27, [R7+0xb00] ;  /* 0x000b0000071b7984 */ /* 0x000fe20000000800 */
[----:B0-----:R-:W-:-:S03]  /*0280*/  IMAD R10, R12, R10, R11 ;  /* 0x0000000a0c0a7224 */ /* 0x001fc600078e020b */
[----:B------:R-:W-:Y:S01]  /*0290*/  LDS R12, [R7+0x280] ;  /* 0x00028000070c7984 */ /* 0x000fe20000000800 */
[----:B-1----:R-:W-:-:S03]  /*02a0*/  IMAD R13, R24, R13, R10 ;  /* 0x0000000d180d7224 */ /* 0x002fc600078e020a */
[----:B------:R-:W-:Y:S04]  /*02b0*/  LDS R24, [R7+0x200] ;  /* 0x0002000007187984 */ /* 0x000fe80000000800 */
[----:B------:R-:W0:Y:S01]  /*02c0*/  LDS.128 R8, [R16+0x10] ;  /* 0x0000100010087984 */ /* 0x000e220000000c00 */
[----:B--2---:R-:W-:-:S03]  /*02d0*/  IMAD R14, R25, R14, R13 ;  /* 0x0000000e190e7224 */ /* 0x004fc600078e020d */
[----:B------:R-:W1:Y:S01]  /*02e0*/  LDS R25, [R7+0x300] ;  /* 0x0003000007197984 */ /* 0x000e620000000800 */
[----:B---3--:R-:W-:-:S04]  /*02f0*/  IMAD R15, R26, R15, R14 ;  /* 0x0000000f1a0f7224 */ /* 0x008fc800078e020e */
[----:B0-----:R-:W-:Y:S02]  /*0300*/  IMAD R8, R8, R24, R15 ;  /* 0x0000001808087224 */ /* 0x001fe400078e020f */
[----:B------:R-:W-:Y:S02]  /*0310*/  LDS R24, [R7+0x400] ;  /* 0x0004000007187984 */ /* 0x000fe40000000800 */
[----:B------:R-:W-:Y:S02]  /*0320*/  IMAD R9, R12, R9, R8 ;  /* 0x000000090c097224 */ /* 0x000fe400078e0208 */
[----:B------:R-:W0:Y:S04]  /*0330*/  LDS.128 R12, [R16+0x20] ;  /* 0x00002000100c7984 */ /* 0x000e280000000c00 */
[----:B------:R-:W2:Y:S01]  /*0340*/  LDS R8, [R7+0x480] ;  /* 0x0004800007087984 */ /* 0x000ea20000000800 */
[----:B-1----:R-:W-:-:S03]  /*0350*/  IMAD R10, R25, R10, R9 ;  /* 0x0000000a190a7224 */ /* 0x002fc600078e0209 */
[----:B------:R-:W1:Y:S01]  /*0360*/  LDS R25, [R7+0x500] ;  /* 0x0005000007197984 */ /* 0x000e620000000800 */
[----:B------:R-:W-:-:S03]  /*0370*/  IMAD R11, R18, R11, R10 ;  /* 0x0000000b120b7224 */ /* 0x000fc600078e020a */
[----:B------:R-:W3:Y:S01]  /*0380*/  LDS R18, [R7+0x580] ;  /* 0x0005800007127984 */ /* 0x000ee20000000800 */
[----:B0-----:R-:W-:-:S03]  /*0390*/  IMAD R11, R12, R24, R11 ;  /* 0x000000180c0b7224 */ /* 0x001fc600078e020b */
[----:B------:R-:W-:Y:S01]  /*03a0*/  LDS R24, [R7+0x600] ;  /* 0x0006000007187984 */ /* 0x000fe20000000800 */
[----:B--2---:R-:W-:-:S03]  /*03b0*/  IMAD R13, R8, R13, R11 ;  /* 0x0000000d080d7224 */ /* 0x004fc600078e020b */
[----:B------:R-:W0:Y:S04]  /*03c0*/  LDS.128 R8, [R16+0x30] ;  /* 0x0000300010087984 */ /* 0x000e280000000c00 */
[----:B------:R-:W2:Y:S01]  /*03d0*/  LDS R12, [R7+0x680] ;  /* 0x00068000070c7984 */ /* 0x000ea20000000800 */
[----:B-1----:R-:W-:-:S03]  /*03e0*/  IMAD R14, R25, R14, R13 ;  /* 0x0000000e190e7224 */ /* 0x002fc600078e020d */
[----:B------:R-:W1:Y:S01]  /*03f0*/  LDS R25, [R7+0x700] ;  /* 0x0007000007197984 */ /* 0x000e620000000800 */
[----:B---3--:R-:W-:-:S03]  /*0400*/  IMAD R15, R18, R15, R14 ;  /* 0x0000000f120f7224 */ /* 0x008fc600078e020e */
        /* <DEDUP_REMOVED lines=16> */
[----:B------:R-:W-:Y:S01]  /*0510*/  LDS R25, [R7+0xd00] ;  /* 0x000d000007197984 */ /* 0x000fe20000000800 */
[----:B---3--:R-:W-:-:S03]  /*0520*/  IMAD R15, R18, R15, R14 ;  /* 0x0000000f120f7224 */ /* 0x008fc600078e020e */
[----:B------:R-:W-:Y:S01]  /*0530*/  LDS R18, [R7+0xc80] ;  /* 0x000c800007127984 */ /* 0x000fe20000000800 */
[----:B0-----:R-:W-:-:S03]  /*0540*/  IMAD R15, R8, R24, R15 ;  /* 0x00000018080f7224 */ /* 0x001fc600078e020f */
[----:B------:R-:W0:Y:S01]  /*0550*/  LDS R8, [R7+0xb80] ;  /* 0x000b800007087984 */ /* 0x000e220000000800 */
[----:B--2---:R-:W-:-:S03]  /*0560*/  IMAD R9, R12, R9, R15 ;  /* 0x000000090c097224 */ /* 0x004fc600078e020f */
[----:B------:R-:W-:Y:S04]  /*0570*/  LDS R24, [R7+0xc00] ;  /* 0x000c000007187984 */ /* 0x000fe80000000800 */
[----:B------:R-:W1:Y:S01]  /*0580*/  LDS.128 R12, [R16+0x60] ;  /* 0x00006000100c7984 */ /* 0x000e620000000c00 */
[----:B------:R-:W-:-:S04]  /*0590*/  IMAD R9, R27, R10, R9 ;  /* 0x0000000a1b097224 */ /* 0x000fc800078e0209 */
[----:B0-----:R-:W-:-:S04]  /*05a0*/  IMAD R9, R8, R11, R9 ;  /* 0x0000000b08097224 */ /* 0x001fc800078e0209 */
[----:B-1----:R-:W-:Y:S02]  /*05b0*/  IMAD R9, R12, R24, R9 ;  /* 0x000000180c097224 */ /* 0x002fe400078e0209 */
[----:B------:R-:W0:Y:S02]  /*05c0*/  LDS R12, [R7+0xd80] ;  /* 0x000d8000070c7984 */ /* 0x000e240000000800 */
[----:B------:R-:W-:Y:S02]  /*05d0*/  IMAD R13, R18, R13, R9 ;  /* 0x0000000d120d7224 */ /* 0x000fe400078e0209 */
[----:B------:R-:W-:Y:S04]  /*05e0*/  LDS R24, [R7+0xe00] ;  /* 0x000e000007187984 */ /* 0x000fe80000000800 */
[----:B------:R-:W1:Y:S01]  /*05f0*/  LDS.128 R8, [R16+0x70] ;  /* 0x0000700010087984 */ /* 0x000e620000000c00 */
[----:B------:R-:W-:-:S03]  /*0600*/  IMAD R13, R25, R14, R13 ;  /* 0x0000000e190d7224 */ /* 0x000fc600078e020d */
[----:B------:R-:W2:Y:S04]  /*0610*/  LDS R18, [R7+0xe80] ;  /* 0x000e800007127984 */ /* 0x000ea80000000800 */
[----:B------:R-:W3:Y:S04]  /*0620*/  LDS R14, [R7+0xf00] ;  /* 0x000f0000070e7984 */ /* 0x000ee80000000800 */
[----:B------:R-:W4:Y:S01]  /*0630*/  LDS R25, [R7+0xf80] ;  /* 0x000f800007197984 */ /* 0x000f220000000800 */
[----:B------:R-:W-:-:S04]  /*0640*/  UIADD3 UR4, UPT, UPT, UR4, 0x1, URZ ;  /* 0x0000000104047890 */ /* 0x000fc8000fffe0ff */
[----:B------:R-:W-:Y:S01]  /*0650*/  UISETP.NE.AND UP0, UPT, UR4, 0x20, UPT ;  /* 0x000000200400788c */ /* 0x000fe2000bf05270 */
[----:B0-----:R-:W-:-:S04]  /*0660*/  IMAD R13, R12, R15, R13 ;  /* 0x0000000f0c0d7224 */ /* 0x001fc800078e020d */
[----:B-1----:R-:W-:-:S04]  /*0670*/  IMAD R8, R8, R24, R13 ;  /* 0x0000001808087224 */ /* 0x002fc800078e020d */
[----:B--2---:R-:W-:-:S04]  /*0680*/  IMAD R9, R18, R9, R8 ;  /* 0x0000000912097224 */ /* 0x004fc800078e0208 */
[----:B---3--:R-:W-:Y:S01]  /*0690*/  IMAD R10, R14, R10, R9 ;  /* 0x0000000a0e0a7224 */ /* 0x008fe200078e0209 */
[----:B------:R-:W-:Y:S01]  /*06a0*/  IADD3 R4, PT, PT, R3, R4, RZ ;  /* 0x0000000403047210 */ /* 0x000fe20007ffe0ff */
[----:B------:R-:W-:-:S04]  /*06b0*/  IMAD.WIDE.U32 R22, R2, 0x1000, R22 ;  /* 0x0000100002167825 */ /* 0x000fc800078e0016 */
[----:B----4-:R-:W-:Y:S01]  /*06c0*/  IMAD R11, R25, R11, R10 ;  /* 0x0000000b190b7224 */ /* 0x010fe200078e020a */
[----:B------:R-:W-:Y:S06]  /*06d0*/  BAR.SYNC.DEFER_BLOCKING 0x0 ;  /* 0x0000000000007b1d */ /* 0x000fec0000010000 */
[----:B------:R-:W-:Y:S05]  /*06e0*/  BRA.U UP0, `(.L_x_0) ;  /* 0xfffffff900b07547 */ /* 0x000fea000b83ffff */
[----:B------:R-:W0:Y:S01]  /*06f0*/  LDC.64 R2, c[0x0][0x390] ;  /* 0x0000e400ff027b82 */ /* 0x000e220000000a00 */
[----:B------:R-:W-:-:S05]  /*0700*/  IADD3 R17, PT, PT, R17, R19, R0 ;  /* 0x0000001311117210 */ /* 0x000fca0007ffe000 */
[----:B0-----:R-:W-:-:S05]  /*0710*/  IMAD.WIDE R2, R17, 0x4, R2 ;  /* 0x0000000411027825 */ /* 0x001fca00078e0202 */
[----:B------:R-:W-:Y:S01]  /*0720*/  STG.E desc[UR8][R2.64], R11 ;  /* 0x0000000b02007986 */ /* 0x000fe2000c101908 */
[----:B------:R-:W-:Y:S05]  /*0730*/  EXIT ;  /* 0x000000000000794d */ /* 0x000fea0003800000 */
.L_x_1:
[----:B------:R-:W-:-:S00]  /*0740*/  BRA `(.L_x_1) ;  /* 0xfffffffc00fc7947 */ /* 0x000fc0000383ffff */
[----:B------:R-:W-:-:S00]  /*0750*/  NOP ;  /* 0x0000000000007918 */ /* 0x000fc00000000000 */
        /* <DEDUP_REMOVED lines=10> */
.L_x_2:


//--------------------- .nv.shared._Z10mul_matrixPiS_S_ --------------------------
	.section	.nv.shared._Z10mul_matrixPiS_S_,"aw",@nobits
	.sectionflags	@""
	.align	4
.nv.shared._Z10mul_matrixPiS_S_:
	.zero		9216


//--------------------- .nv.shared.reserved.0     --------------------------
	.section	.nv.shared.reserved.0,"aw",@nobits
	.weak		__nv_reservedSMEM_offset_0_alias
	.size		__nv_reservedSMEM_offset_0_alias, 0, 64
	.other		__nv_reservedSMEM_offset_0_alias,@"STO_CUDA_RESERVED_SHARED STV_DEFAULT"
__nv_reservedSMEM_offset_0_alias:
	.zero		0
	.zero		64


//--------------------- .nv.constant0._Z10mul_matrixPiS_S_ --------------------------
	.section	.nv.constant0._Z10mul_matrixPiS_S_,"a",@progbits
	.sectionflags	@""
	.align	4
.nv.constant0._Z10mul_matrixPiS_S_:
	.zero		920


//--------------------- SYMBOLS --------------------------

	.type		.nv.reservedSmem.offset0,@object
	.size		.nv.reservedSmem.offset0,0x4
	.type		.nv.reservedSmem.cap,@object
	.size		.nv.reservedSmem.cap,0x4
